//
// Generated by NVIDIA NVVM Compiler
//
// Compiler Build ID: CL-36424714
// Cuda compilation tools, release 13.0, V13.0.88
// Based on NVVM 20.0.0
//

.version 9.0
.target sm_100
.address_size 64

	// .globl	_Z21multiplicateMatrixOriPfS_S_iii
// _ZZ18multiplicateMatrixPfS_S_iiiE6shareA has been demoted
// _ZZ18multiplicateMatrixPfS_S_iiiE6shareB has been demoted

.visible .entry _Z21multiplicateMatrixOriPfS_S_iii(
	.param .u64 .ptr .align 1 _Z21multiplicateMatrixOriPfS_S_iii_param_0,
	.param .u64 .ptr .align 1 _Z21multiplicateMatrixOriPfS_S_iii_param_1,
	.param .u64 .ptr .align 1 _Z21multiplicateMatrixOriPfS_S_iii_param_2,
	.param .u32 _Z21multiplicateMatrixOriPfS_S_iii_param_3,
	.param .u32 _Z21multiplicateMatrixOriPfS_S_iii_param_4,
	.param .u32 _Z21multiplicateMatrixOriPfS_S_iii_param_5
)
{
	.reg .pred 	%p<13>;
	.reg .b32 	%r<43>;
	.reg .b32 	%f<68>;
	.reg .b64 	%rd<53>;

	ld.param.u64 	%rd7, [_Z21multiplicateMatrixOriPfS_S_iii_param_0];
	ld.param.u64 	%rd8, [_Z21multiplicateMatrixOriPfS_S_iii_param_1];
	ld.param.u64 	%rd6, [_Z21multiplicateMatrixOriPfS_S_iii_param_2];
	ld.param.u32 	%r20, [_Z21multiplicateMatrixOriPfS_S_iii_param_3];
	ld.param.u32 	%r18, [_Z21multiplicateMatrixOriPfS_S_iii_param_4];
	ld.param.u32 	%r19, [_Z21multiplicateMatrixOriPfS_S_iii_param_5];
	cvta.to.global.u64 	%rd1, %rd8;
	cvta.to.global.u64 	%rd2, %rd7;
	mov.u32 	%r22, %tid.x;
	mov.u32 	%r23, %ntid.x;
	mov.u32 	%r24, %ctaid.x;
	mad.lo.s32 	%r1, %r23, %r24, %r22;
	mov.u32 	%r25, %tid.y;
	mov.u32 	%r26, %ntid.y;
	mov.u32 	%r27, %ctaid.y;
	mad.lo.s32 	%r28, %r26, %r27, %r25;
	setp.ge.s32 	%p1, %r1, %r19;
	setp.ge.s32 	%p2, %r28, %r20;
	or.pred  	%p3, %p1, %p2;
	@%p3 bra 	$L__BB0_14;
	setp.lt.s32 	%p4, %r18, 1;
	mov.f32 	%f67, 0f00000000;
	@%p4 bra 	$L__BB0_13;
	mul.lo.s32 	%r3, %r18, %r28;
	and.b32  	%r4, %r18, 7;
	setp.lt.u32 	%p5, %r18, 8;
	mov.f32 	%f67, 0f00000000;
	mov.b32 	%r41, 0;
	@%p5 bra 	$L__BB0_5;
	and.b32  	%r41, %r18, 2147483640;
	neg.s32 	%r39, %r41;
	shl.b32 	%r7, %r19, 3;
	mul.wide.u32 	%rd9, %r3, 4;
	add.s64 	%rd10, %rd9, %rd2;
	add.s64 	%rd52, %rd10, 16;
	mov.f32 	%f67, 0f00000000;
	mul.wide.s32 	%rd13, %r19, 4;
	mov.u32 	%r38, %r1;
$L__BB0_4:
	.pragma "nounroll";
	ld.global.f32 	%f17, [%rd52+-16];
	mul.wide.s32 	%rd11, %r38, 4;
	add.s64 	%rd12, %rd1, %rd11;
	ld.global.f32 	%f18, [%rd12];
	fma.rn.f32 	%f19, %f17, %f18, %f67;
	ld.global.f32 	%f20, [%rd52+-12];
	add.s64 	%rd14, %rd12, %rd13;
	ld.global.f32 	%f21, [%rd14];
	fma.rn.f32 	%f22, %f20, %f21, %f19;
	ld.global.f32 	%f23, [%rd52+-8];
	add.s64 	%rd15, %rd14, %rd13;
	ld.global.f32 	%f24, [%rd15];
	fma.rn.f32 	%f25, %f23, %f24, %f22;
	ld.global.f32 	%f26, [%rd52+-4];
	add.s64 	%rd16, %rd15, %rd13;
	ld.global.f32 	%f27, [%rd16];
	fma.rn.f32 	%f28, %f26, %f27, %f25;
	ld.global.f32 	%f29, [%rd52];
	add.s64 	%rd17, %rd16, %rd13;
	ld.global.f32 	%f30, [%rd17];
	fma.rn.f32 	%f31, %f29, %f30, %f28;
	ld.global.f32 	%f32, [%rd52+4];
	add.s64 	%rd18, %rd17, %rd13;
	ld.global.f32 	%f33, [%rd18];
	fma.rn.f32 	%f34, %f32, %f33, %f31;
	ld.global.f32 	%f35, [%rd52+8];
	add.s64 	%rd19, %rd18, %rd13;
	ld.global.f32 	%f36, [%rd19];
	fma.rn.f32 	%f37, %f35, %f36, %f34;
	ld.global.f32 	%f38, [%rd52+12];
	add.s64 	%rd20, %rd19, %rd13;
	ld.global.f32 	%f39, [%rd20];
	fma.rn.f32 	%f67, %f38, %f39, %f37;
	add.s32 	%r39, %r39, 8;
	add.s32 	%r38, %r38, %r7;
	add.s64 	%rd52, %rd52, 32;
	setp.ne.s32 	%p6, %r39, 0;
	@%p6 bra 	$L__BB0_4;
$L__BB0_5:
	setp.eq.s32 	%p7, %r4, 0;
	@%p7 bra 	$L__BB0_13;
	and.b32  	%r13, %r18, 3;
	setp.lt.u32 	%p8, %r4, 4;
	@%p8 bra 	$L__BB0_8;
	add.s32 	%r30, %r41, %r3;
	mul.wide.u32 	%rd21, %r30, 4;
	add.s64 	%rd22, %rd2, %rd21;
	ld.global.f32 	%f41, [%rd22];
	mad.lo.s32 	%r31, %r41, %r19, %r1;
	mul.wide.s32 	%rd23, %r31, 4;
	add.s64 	%rd24, %rd1, %rd23;
	ld.global.f32 	%f42, [%rd24];
	fma.rn.f32 	%f43, %f41, %f42, %f67;
	cvt.u64.u32 	%rd25, %r3;
	cvt.u64.u32 	%rd26, %r41;
	add.s64 	%rd27, %rd26, %rd25;
	shl.b64 	%rd28, %rd27, 2;
	add.s64 	%rd29, %rd2, %rd28;
	ld.global.f32 	%f44, [%rd29+4];
	mul.wide.s32 	%rd30, %r19, 4;
	add.s64 	%rd31, %rd24, %rd30;
	ld.global.f32 	%f45, [%rd31];
	fma.rn.f32 	%f46, %f44, %f45, %f43;
	ld.global.f32 	%f47, [%rd29+8];
	add.s64 	%rd32, %rd31, %rd30;
	ld.global.f32 	%f48, [%rd32];
	fma.rn.f32 	%f49, %f47, %f48, %f46;
	ld.global.f32 	%f50, [%rd29+12];
	add.s64 	%rd33, %rd32, %rd30;
	ld.global.f32 	%f51, [%rd33];
	fma.rn.f32 	%f67, %f50, %f51, %f49;
	add.s32 	%r41, %r41, 4;
$L__BB0_8:
	setp.eq.s32 	%p9, %r13, 0;
	@%p9 bra 	$L__BB0_13;
	setp.eq.s32 	%p10, %r13, 1;
	@%p10 bra 	$L__BB0_11;
	add.s32 	%r32, %r41, %r3;
	mul.wide.u32 	%rd34, %r32, 4;
	add.s64 	%rd35, %rd2, %rd34;
	ld.global.f32 	%f53, [%rd35];
	mad.lo.s32 	%r33, %r41, %r19, %r1;
	mul.wide.s32 	%rd36, %r33, 4;
	add.s64 	%rd37, %rd1, %rd36;
	ld.global.f32 	%f54, [%rd37];
	fma.rn.f32 	%f55, %f53, %f54, %f67;
	cvt.u64.u32 	%rd38, %r3;
	cvt.u64.u32 	%rd39, %r41;
	add.s64 	%rd40, %rd39, %rd38;
	shl.b64 	%rd41, %rd40, 2;
	add.s64 	%rd42, %rd2, %rd41;
	ld.global.f32 	%f56, [%rd42+4];
	mul.wide.s32 	%rd43, %r19, 4;
	add.s64 	%rd44, %rd37, %rd43;
	ld.global.f32 	%f57, [%rd44];
	fma.rn.f32 	%f67, %f56, %f57, %f55;
	add.s32 	%r41, %r41, 2;
$L__BB0_11:
	and.b32  	%r34, %r18, 1;
	setp.eq.b32 	%p11, %r34, 1;
	not.pred 	%p12, %p11;
	@%p12 bra 	$L__BB0_13;
	add.s32 	%r35, %r41, %r3;
	mul.wide.u32 	%rd45, %r35, 4;
	add.s64 	%rd46, %rd2, %rd45;
	ld.global.f32 	%f58, [%rd46];
	mad.lo.s32 	%r36, %r41, %r19, %r1;
	mul.wide.s32 	%rd47, %r36, 4;
	add.s64 	%rd48, %rd1, %rd47;
	ld.global.f32 	%f59, [%rd48];
	fma.rn.f32 	%f67, %f58, %f59, %f67;
$L__BB0_13:
	mad.lo.s32 	%r37, %r19, %r28, %r1;
	cvta.to.global.u64 	%rd49, %rd6;
	mul.wide.s32 	%rd50, %r37, 4;
	add.s64 	%rd51, %rd49, %rd50;
	st.global.f32 	[%rd51], %f67;
$L__BB0_14:
	ret;

}
	// .globl	_Z18multiplicateMatrixPfS_S_iii
.visible .entry _Z18multiplicateMatrixPfS_S_iii(
	.param .u64 .ptr .align 1 _Z18multiplicateMatrixPfS_S_iii_param_0,
	.param .u64 .ptr .align 1 _Z18multiplicateMatrixPfS_S_iii_param_1,
	.param .u64 .ptr .align 1 _Z18multiplicateMatrixPfS_S_iii_param_2,
	.param .u32 _Z18multiplicateMatrixPfS_S_iii_param_3,
	.param .u32 _Z18multiplicateMatrixPfS_S_iii_param_4,
	.param .u32 _Z18multiplicateMatrixPfS_S_iii_param_5
)
{
	.reg .pred 	%p<12>;
	.reg .b32 	%r<45>;
	.reg .b32 	%f<63>;
	.reg .b64 	%rd<13>;
	// demoted variable
	.shared .align 4 .b8 _ZZ18multiplicateMatrixPfS_S_iiiE6shareA[1024];
	// demoted variable
	.shared .align 4 .b8 _ZZ18multiplicateMatrixPfS_S_iiiE6shareB[1024];
	ld.param.u64 	%rd3, [_Z18multiplicateMatrixPfS_S_iii_param_0];
	ld.param.u64 	%rd4, [_Z18multiplicateMatrixPfS_S_iii_param_1];
	ld.param.u64 	%rd5, [_Z18multiplicateMatrixPfS_S_iii_param_2];
	ld.param.u32 	%r23, [_Z18multiplicateMatrixPfS_S_iii_param_3];
	ld.param.u32 	%r24, [_Z18multiplicateMatrixPfS_S_iii_param_4];
	ld.param.u32 	%r25, [_Z18multiplicateMatrixPfS_S_iii_param_5];
	mov.u32 	%r40, %tid.x;
	mov.u32 	%r26, %ntid.x;
	mov.u32 	%r27, %ctaid.x;
	mad.lo.s32 	%r2, %r26, %r27, %r40;
	mov.u32 	%r42, %tid.y;
	mov.u32 	%r28, %ntid.y;
	mov.u32 	%r29, %ctaid.y;
	mad.lo.s32 	%r4, %r28, %r29, %r42;
	setp.lt.s32 	%p1, %r24, -14;
	mov.f32 	%f62, 0f00000000;
	@%p1 bra 	$L__BB1_7;
	add.s32 	%r30, %r24, -1;
	shr.s32 	%r31, %r30, 31;
	shr.u32 	%r32, %r31, 28;
	add.s32 	%r33, %r30, %r32;
	shr.s32 	%r34, %r33, 4;
	neg.s32 	%r44, %r34;
	shl.b32 	%r35, %r42, 6;
	mov.u32 	%r36, _ZZ18multiplicateMatrixPfS_S_iiiE6shareA;
	add.s32 	%r5, %r36, %r35;
	shl.b32 	%r37, %r40, 2;
	add.s32 	%r6, %r5, %r37;
	mov.u32 	%r38, _ZZ18multiplicateMatrixPfS_S_iiiE6shareB;
	add.s32 	%r8, %r38, %r37;
	add.s32 	%r7, %r8, %r35;
	mad.lo.s32 	%r43, %r42, %r25, %r2;
	shl.b32 	%r11, %r25, 4;
	mad.lo.s32 	%r41, %r24, %r4, %r40;
	cvta.to.global.u64 	%rd1, %rd3;
	cvta.to.global.u64 	%rd2, %rd4;
	mov.f32 	%f62, 0f00000000;
$L__BB1_2:
	setp.ge.s32 	%p2, %r4, %r23;
	setp.ge.u32 	%p3, %r40, %r24;
	mov.f32 	%f60, 0f00000000;
	or.pred  	%p4, %p2, %p3;
	@%p4 bra 	$L__BB1_4;
	mul.wide.u32 	%rd6, %r41, 4;
	add.s64 	%rd7, %rd1, %rd6;
	ld.global.f32 	%f60, [%rd7];
$L__BB1_4:
	setp.ge.s32 	%p5, %r2, %r25;
	st.shared.f32 	[%r6], %f60;
	setp.ge.u32 	%p6, %r42, %r24;
	mov.f32 	%f61, 0f00000000;
	or.pred  	%p7, %p5, %p6;
	@%p7 bra 	$L__BB1_6;
	mul.wide.u32 	%rd8, %r43, 4;
	add.s64 	%rd9, %rd2, %rd8;
	ld.global.f32 	%f61, [%rd9];
$L__BB1_6:
	st.shared.f32 	[%r7], %f61;
	bar.sync 	0;
	ld.shared.f32 	%f12, [%r5];
	ld.shared.f32 	%f13, [%r8];
	fma.rn.f32 	%f14, %f12, %f13, %f62;
	ld.shared.f32 	%f15, [%r5+4];
	ld.shared.f32 	%f16, [%r8+64];
	fma.rn.f32 	%f17, %f15, %f16, %f14;
	ld.shared.f32 	%f18, [%r5+8];
	ld.shared.f32 	%f19, [%r8+128];
	fma.rn.f32 	%f20, %f18, %f19, %f17;
	ld.shared.f32 	%f21, [%r5+12];
	ld.shared.f32 	%f22, [%r8+192];
	fma.rn.f32 	%f23, %f21, %f22, %f20;
	ld.shared.f32 	%f24, [%r5+16];
	ld.shared.f32 	%f25, [%r8+256];
	fma.rn.f32 	%f26, %f24, %f25, %f23;
	ld.shared.f32 	%f27, [%r5+20];
	ld.shared.f32 	%f28, [%r8+320];
	fma.rn.f32 	%f29, %f27, %f28, %f26;
	ld.shared.f32 	%f30, [%r5+24];
	ld.shared.f32 	%f31, [%r8+384];
	fma.rn.f32 	%f32, %f30, %f31, %f29;
	ld.shared.f32 	%f33, [%r5+28];
	ld.shared.f32 	%f34, [%r8+448];
	fma.rn.f32 	%f35, %f33, %f34, %f32;
	ld.shared.f32 	%f36, [%r5+32];
	ld.shared.f32 	%f37, [%r8+512];
	fma.rn.f32 	%f38, %f36, %f37, %f35;
	ld.shared.f32 	%f39, [%r5+36];
	ld.shared.f32 	%f40, [%r8+576];
	fma.rn.f32 	%f41, %f39, %f40, %f38;
	ld.shared.f32 	%f42, [%r5+40];
	ld.shared.f32 	%f43, [%r8+640];
	fma.rn.f32 	%f44, %f42, %f43, %f41;
	ld.shared.f32 	%f45, [%r5+44];
	ld.shared.f32 	%f46, [%r8+704];
	fma.rn.f32 	%f47, %f45, %f46, %f44;
	ld.shared.f32 	%f48, [%r5+48];
	ld.shared.f32 	%f49, [%r8+768];
	fma.rn.f32 	%f50, %f48, %f49, %f47;
	ld.shared.f32 	%f51, [%r5+52];
	ld.shared.f32 	%f52, [%r8+832];
	fma.rn.f32 	%f53, %f51, %f52, %f50;
	ld.shared.f32 	%f54, [%r5+56];
	ld.shared.f32 	%f55, [%r8+896];
	fma.rn.f32 	%f56, %f54, %f55, %f53;
	ld.shared.f32 	%f57, [%r5+60];
	ld.shared.f32 	%f58, [%r8+960];
	fma.rn.f32 	%f62, %f57, %f58, %f56;
	bar.sync 	0;
	add.s32 	%r44, %r44, 1;
	add.s32 	%r43, %r43, %r11;
	add.s32 	%r42, %r42, 16;
	add.s32 	%r41, %r41, 16;
	add.s32 	%r40, %r40, 16;
	setp.ne.s32 	%p8, %r44, 1;
	@%p8 bra 	$L__BB1_2;
$L__BB1_7:
	setp.ge.s32 	%p9, %r2, %r25;
	setp.ge.s32 	%p10, %r4, %r23;
	or.pred  	%p11, %p9, %p10;
	@%p11 bra 	$L__BB1_9;
	mad.lo.s32 	%r39, %r25, %r4, %r2;
	cvta.to.global.u64 	%rd10, %rd5;
	mul.wide.s32 	%rd11, %r39, 4;
	add.s64 	%rd12, %rd10, %rd11;
	st.global.f32 	[%rd12], %f62;
$L__BB1_9:
	ret;

}


// ===== COMPILED SASS (sm_100) =====

	.target	sm_100

	.elftype	@"ET_EXEC"


//--------------------- .note.nv.tkinfo           --------------------------
	.section	.note.nv.tkinfo,"",@"SHT_NOTE"
	.sectionflags	@"SHF_NOTE_NV_TKINFO"
	.tkinfo
        /*0018*/ 	.word	0x00000002
        /*0030*/ 	.string	""
        /*0030*/ 	.string	"ptxas"
        /*0030*/ 	.string	"Cuda compilation tools, release 13.0, V13.0.88"
        /*0030*/ 	.string	"Build cuda_13.0.r13.0/compiler.36424714_0"
        /*0030*/ 	.string	"-arch sm_100 -m 64 "



//--------------------- .note.nv.cuinfo           --------------------------
	.section	.note.nv.cuinfo,"",@"SHT_NOTE"
	.sectionflags	@"SHF_NOTE_NV_CUINFO"
        /*0018*/ 	.short	0x0002
        /*001a*/ 	.short	0x0064
        /*001c*/ 	.short	0x0082
	.zero		2


//--------------------- .nv.info                  --------------------------
	.section	.nv.info,"",@"SHT_CUDA_INFO"
	.align	4


	//----- nvinfo : EIATTR_REGCOUNT
	.align		4
        /*0000*/ 	.byte	0x04, 0x2f
        /*0002*/ 	.short	(.L_1 - .L_0)
	.align		4
.L_0:
        /*0004*/ 	.word	index@(_Z21multiplicateMatrixOriPfS_S_iii)
        /*0008*/ 	.word	0x00000020


	//----- nvinfo : EIATTR_FRAME_SIZE
	.align		4
.L_1:
        /*000c*/ 	.byte	0x04, 0x11
        /*000e*/ 	.short	(.L_3 - .L_2)
	.align		4
.L_2:
        /*0010*/ 	.word	index@(_Z21multiplicateMatrixOriPfS_S_iii)
        /*0014*/ 	.word	0x00000000


	//----- nvinfo : EIATTR_REGCOUNT
	.align		4
.L_3:
        /*0018*/ 	.byte	0x04, 0x2f
        /*001a*/ 	.short	(.L_5 - .L_4)
	.align		4
.L_4:
        /*001c*/ 	.word	index@(_Z18multiplicateMatrixPfS_S_iii)
        /*0020*/ 	.word	0x00000020


	//----- nvinfo : EIATTR_FRAME_SIZE
	.align		4
.L_5:
        /*0024*/ 	.byte	0x04, 0x11
        /*0026*/ 	.short	(.L_7 - .L_6)
	.align		4
.L_6:
        /*0028*/ 	.word	index@(_Z18multiplicateMatrixPfS_S_iii)
        /*002c*/ 	.word	0x00000000


	//----- nvinfo : EIATTR_MIN_STACK_SIZE
	.align		4
.L_7:
        /*0030*/ 	.byte	0x04, 0x12
        /*0032*/ 	.short	(.L_9 - .L_8)
	.align		4
.L_8:
        /*0034*/ 	.word	index@(_Z18multiplicateMatrixPfS_S_iii)
        /*0038*/ 	.word	0x00000000


	//----- nvinfo : EIATTR_MIN_STACK_SIZE
	.align		4
.L_9:
        /*003c*/ 	.byte	0x04, 0x12
        /*003e*/ 	.short	(.L_11 - .L_10)
	.align		4
.L_10:
        /*0040*/ 	.word	index@(_Z21multiplicateMatrixOriPfS_S_iii)
        /*0044*/ 	.word	0x00000000
.L_11:


//--------------------- .nv.compat                --------------------------
	.section	.nv.compat,"",@"SHT_CUDA_COMPAT_INFO"
	.align	4
        /*0000*/ 	.byte	0x02, 0x09, 0x00, 0x00, 0x02, 0x02, 0x01, 0x00, 0x02, 0x05, 0x05, 0x00, 0x03, 0x07, 0x01, 0x01
        /*0010*/ 	.byte	0x02, 0x03, 0x00, 0x00, 0x02, 0x06, 0x01, 0x00, 0x04, 0x0b, 0x08, 0x00, 0x09, 0x00, 0x00, 0x00
        /*0020*/ 	.byte	0x00, 0x00, 0x00, 0x00


//--------------------- .nv.info._Z18multiplicateMatrixPfS_S_iii --------------------------
	.section	.nv.info._Z18multiplicateMatrixPfS_S_iii,"",@"SHT_CUDA_INFO"
	.sectionflags	@""
	.align	4


	//----- nvinfo : EIATTR_CUDA_API_VERSION
	.align		4
        /*0000*/ 	.byte	0x04, 0x37
        /*0002*/ 	.short	(.L_13 - .L_12)
.L_12:
        /*0004*/ 	.word	0x00000082


	//----- nvinfo : EIATTR_KPARAM_INFO
	.align		4
.L_13:
        /*0008*/ 	.byte	0x04, 0x17
        /*000a*/ 	.short	(.L_15 - .L_14)
.L_14:
        /*000c*/ 	.word	0x00000000
        /*0010*/ 	.short	0x0005
        /*0012*/ 	.short	0x0020
        /*0014*/ 	.byte	0x00, 0xf0, 0x11, 0x00


	//----- nvinfo : EIATTR_KPARAM_INFO
	.align		4
.L_15:
        /*0018*/ 	.byte	0x04, 0x17
        /*001a*/ 	.short	(.L_17 - .L_16)
.L_16:
        /*001c*/ 	.word	0x00000000
        /*0020*/ 	.short	0x0004
        /*0022*/ 	.short	0x001c
        /*0024*/ 	.byte	0x00, 0xf0, 0x11, 0x00


	//----- nvinfo : EIATTR_KPARAM_INFO
	.align		4
.L_17:
        /*0028*/ 	.byte	0x04, 0x17
        /*002a*/ 	.short	(.L_19 - .L_18)
.L_18:
        /*002c*/ 	.word	0x00000000
        /*0030*/ 	.short	0x0003
        /*0032*/ 	.short	0x0018
        /*0034*/ 	.byte	0x00, 0xf0, 0x11, 0x00


	//----- nvinfo : EIATTR_KPARAM_INFO
	.align		4
.L_19:
        /*0038*/ 	.byte	0x04, 0x17
        /*003a*/ 	.short	(.L_21 - .L_20)
.L_20:
        /*003c*/ 	.word	0x00000000
        /*0040*/ 	.short	0x0002
        /*0042*/ 	.short	0x0010
        /*0044*/ 	.byte	0x00, 0xf5, 0x21, 0x00


	//----- nvinfo : EIATTR_KPARAM_INFO
	.align		4
.L_21:
        /*0048*/ 	.byte	0x04, 0x17
        /*004a*/ 	.short	(.L_23 - .L_22)
.L_22:
        /*004c*/ 	.word	0x00000000
        /*0050*/ 	.short	0x0001
        /*0052*/ 	.short	0x0008
        /*0054*/ 	.byte	0x00, 0xf5, 0x21, 0x00


	//----- nvinfo : EIATTR_KPARAM_INFO
	.align		4
.L_23:
        /*0058*/ 	.byte	0x04, 0x17
        /*005a*/ 	.short	(.L_25 - .L_24)
.L_24:
        /*005c*/ 	.word	0x00000000
        /*0060*/ 	.short	0x0000
        /*0062*/ 	.short	0x0000
        /*0064*/ 	.byte	0x00, 0xf5, 0x21, 0x00


	//----- nvinfo : EIATTR_SPARSE_MMA_MASK
	.align		4
.L_25:
        /*0068*/ 	.byte	0x03, 0x50
        /*006a*/ 	.short	0x0000


	//----- nvinfo : EIATTR_MAXREG_COUNT
	.align		4
        /*006c*/ 	.byte	0x03, 0x1b
        /*006e*/ 	.short	0x00ff


	//----- nvinfo : EIATTR_NUM_BARRIERS
	.align		4
        /*0070*/ 	.byte	0x02, 0x4c
        /*0072*/ 	.byte	0x01
	.zero		1


	//----- nvinfo : EIATTR_MERCURY_ISA_VERSION
	.align		4
        /*0074*/ 	.byte	0x03, 0x5f
        /*0076*/ 	.short	0x0101


	//----- nvinfo : EIATTR_VRC_CTA_INIT_COUNT
	.align		4
        /*0078*/ 	.byte	0x02, 0x4a
	.zero		1
	.zero		1


	//----- nvinfo : EIATTR_EXIT_INSTR_OFFSETS
	.align		4
        /*007c*/ 	.byte	0x04, 0x1c
        /*007e*/ 	.short	(.L_27 - .L_26)


	//   ....[0]....
.L_26:
        /*0080*/ 	.word	0x00000620


	//   ....[1]....
        /*0084*/ 	.word	0x00000670


	//----- nvinfo : EIATTR_CBANK_PARAM_SIZE
	.align		4
.L_27:
        /*0088*/ 	.byte	0x03, 0x19
        /*008a*/ 	.short	0x0024


	//----- nvinfo : EIATTR_PARAM_CBANK
	.align		4
        /*008c*/ 	.byte	0x04, 0x0a
        /*008e*/ 	.short	(.L_29 - .L_28)
	.align		4
.L_28:
        /*0090*/ 	.word	index@(.nv.constant0._Z18multiplicateMatrixPfS_S_iii)
        /*0094*/ 	.short	0x0380
        /*0096*/ 	.short	0x0024


	//----- nvinfo : EIATTR_SW_WAR
	.align		4
.L_29:
        /*0098*/ 	.byte	0x04, 0x36
        /*009a*/ 	.short	(.L_31 - .L_30)
.L_30:
        /*009c*/ 	.word	0x00000008
.L_31:


//--------------------- .nv.info._Z21multiplicateMatrixOriPfS_S_iii --------------------------
	.section	.nv.info._Z21multiplicateMatrixOriPfS_S_iii,"",@"SHT_CUDA_INFO"
	.sectionflags	@""
	.align	4


	//----- nvinfo : EIATTR_CUDA_API_VERSION
	.align		4
        /*0000*/ 	.byte	0x04, 0x37
        /*0002*/ 	.short	(.L_33 - .L_32)
.L_32:
        /*0004*/ 	.word	0x00000082


	//----- nvinfo : EIATTR_KPARAM_INFO
	.align		4
.L_33:
        /*0008*/ 	.byte	0x04, 0x17
        /*000a*/ 	.short	(.L_35 - .L_34)
.L_34:
        /*000c*/ 	.word	0x00000000
        /*0010*/ 	.short	0x0005
        /*0012*/ 	.short	0x0020
        /*0014*/ 	.byte	0x00, 0xf0, 0x11, 0x00


	//----- nvinfo : EIATTR_KPARAM_INFO
	.align		4
.L_35:
        /*0018*/ 	.byte	0x04, 0x17
        /*001a*/ 	.short	(.L_37 - .L_36)
.L_36:
        /*001c*/ 	.word	0x00000000
        /*0020*/ 	.short	0x0004
        /*0022*/ 	.short	0x001c
        /*0024*/ 	.byte	0x00, 0xf0, 0x11, 0x00


	//----- nvinfo : EIATTR_KPARAM_INFO
	.align		4
.L_37:
        /*0028*/ 	.byte	0x04, 0x17
        /*002a*/ 	.short	(.L_39 - .L_38)
.L_38:
        /*002c*/ 	.word	0x00000000
        /*0030*/ 	.short	0x0003
        /*0032*/ 	.short	0x0018
        /*0034*/ 	.byte	0x00, 0xf0, 0x11, 0x00


	//----- nvinfo : EIATTR_KPARAM_INFO
	.align		4
.L_39:
        /*0038*/ 	.byte	0x04, 0x17
        /*003a*/ 	.short	(.L_41 - .L_40)
.L_40:
        /*003c*/ 	.word	0x00000000
        /*0040*/ 	.short	0x0002
        /*0042*/ 	.short	0x0010
        /*0044*/ 	.byte	0x00, 0xf5, 0x21, 0x00


	//----- nvinfo : EIATTR_KPARAM_INFO
	.align		4
.L_41:
        /*0048*/ 	.byte	0x04, 0x17
        /*004a*/ 	.short	(.L_43 - .L_42)
.L_42:
        /*004c*/ 	.word	0x00000000
        /*0050*/ 	.short	0x0001
        /*0052*/ 	.short	0x0008
        /*0054*/ 	.byte	0x00, 0xf5, 0x21, 0x00


	//----- nvinfo : EIATTR_KPARAM_INFO
	.align		4
.L_43:
        /*0058*/ 	.byte	0x04, 0x17
        /*005a*/ 	.short	(.L_45 - .L_44)
.L_44:
        /*005c*/ 	.word	0x00000000
        /*0060*/ 	.short	0x0000
        /*0062*/ 	.short	0x0000
        /*0064*/ 	.byte	0x00, 0xf5, 0x21, 0x00


	//----- nvinfo : EIATTR_SPARSE_MMA_MASK
	.align		4
.L_45:
        /*0068*/ 	.byte	0x03, 0x50
        /*006a*/ 	.short	0x0000


	//----- nvinfo : EIATTR_MAXREG_COUNT
	.align		4
        /*006c*/ 	.byte	0x03, 0x1b
        /*006e*/ 	.short	0x00ff


	//----- nvinfo : EIATTR_MERCURY_ISA_VERSION
	.align		4
        /*0070*/ 	.byte	0x03, 0x5f
        /*0072*/ 	.short	0x0101


	//----- nvinfo : EIATTR_VRC_CTA_INIT_COUNT
	.align		4
        /*0074*/ 	.byte	0x02, 0x4a
	.zero		1
	.zero		1


	//----- nvinfo : EIATTR_EXIT_INSTR_OFFSETS
	.align		4
        /*0078*/ 	.byte	0x04, 0x1c
        /*007a*/ 	.short	(.L_47 - .L_46)


	//   ....[0]....
.L_46:
        /*007c*/ 	.word	0x000000d0


	//   ....[1]....
        /*0080*/ 	.word	0x000008f0


	//----- nvinfo : EIATTR_CBANK_PARAM_SIZE
	.align		4
.L_47:
        /*0084*/ 	.byte	0x03, 0x19
        /*0086*/ 	.short	0x0024


	//----- nvinfo : EIATTR_PARAM_CBANK
	.align		4
        /*0088*/ 	.byte	0x04, 0x0a
        /*008a*/ 	.short	(.L_49 - .L_48)
	.align		4
.L_48:
        /*008c*/ 	.word	index@(.nv.constant0._Z21multiplicateMatrixOriPfS_S_iii)
        /*0090*/ 	.short	0x0380
        /*0092*/ 	.short	0x0024


	//----- nvinfo : EIATTR_SW_WAR
	.align		4
.L_49:
        /*0094*/ 	.byte	0x04, 0x36
        /*0096*/ 	.short	(.L_51 - .L_50)
.L_50:
        /*0098*/ 	.word	0x00000008
.L_51:


//--------------------- .nv.callgraph             --------------------------
	.section	.nv.callgraph,"",@"SHT_CUDA_CALLGRAPH"
	.align	4
	.sectionentsize	8
	.align		4
        /*0000*/ 	.word	0x00000000
	.align		4
        /*0004*/ 	.word	0xffffffff
	.align		4
        /*0008*/ 	.word	0x00000000
	.align		4
        /*000c*/ 	.word	0xfffffffe
	.align		4
        /*0010*/ 	.word	0x00000000
	.align		4
        /*0014*/ 	.word	0xfffffffd
	.align		4
        /*0018*/ 	.word	0x00000000
	.align		4
        /*001c*/ 	.word	0xfffffffc


//--------------------- .text._Z18multiplicateMatrixPfS_S_iii --------------------------
	.section	.text._Z18multiplicateMatrixPfS_S_iii,"ax",@progbits
	.align	128
        .global         _Z18multiplicateMatrixPfS_S_iii
        .type           _Z18multiplicateMatrixPfS_S_iii,@function
        .size           _Z18multiplicateMatrixPfS_S_iii,(.L_x_8 - _Z18multiplicateMatrixPfS_S_iii)
        .other          _Z18multiplicateMatrixPfS_S_iii,@"STO_CUDA_ENTRY STV_DEFAULT"
_Z18multiplicateMatrixPfS_S_iii:
.text._Z18multiplicateMatrixPfS_S_iii:
[----:B------:R-:W-:Y:S01]  /*0000*/  LDC R1, c[0x0][0x37c] ;  /* 0x0000df00ff017b82 */ /* 0x000fe20000000800 */
[----:B------:R-:W0:Y:S01]  /*0010*/  S2R R13, SR_TID.X ;  /* 0x00000000000d7919 */ /* 0x000e220000002100 */
[----:B------:R-:W1:Y:S01]  /*0020*/  LDCU UR9, c[0x0][0x39c] ;  /* 0x00007380ff0977ac */ /* 0x000e620008000800 */
[----:B------:R-:W-:Y:S01]  /*0030*/  HFMA2 R21, -RZ, RZ, 0, 0 ;  /* 0x00000000ff157431 */ /* 0x000fe200000001ff */
[----:B------:R-:W0:Y:S01]  /*0040*/  S2R R0, SR_CTAID.X ;  /* 0x0000000000007919 */ /* 0x000e220000002500 */
[----:B------:R-:W0:Y:S01]  /*0050*/  LDCU UR4, c[0x0][0x360] ;  /* 0x00006c00ff0477ac */ /* 0x000e220008000800 */
[----:B------:R-:W2:Y:S01]  /*0060*/  S2R R4, SR_TID.Y ;  /* 0x0000000000047919 */ /* 0x000ea20000002200 */
[----:B------:R-:W2:Y:S01]  /*0070*/  LDCU UR5, c[0x0][0x364] ;  /* 0x00006c80ff0577ac */ /* 0x000ea20008000800 */
[----:B------:R-:W2:Y:S01]  /*0080*/  S2R R5, SR_CTAID.Y ;  /* 0x0000000000057919 */ /* 0x000ea20000002600 */
[----:B------:R-:W3:Y:S01]  /*0090*/  LDCU.64 UR10, c[0x0][0x358] ;  /* 0x00006b00ff0a77ac */ /* 0x000ee20008000a00 */
[----:B-1----:R-:W-:Y:S01]  /*00a0*/  UISETP.GE.AND UP0, UPT, UR9, -0xe, UPT ;  /* 0xfffffff20900788c */ /* 0x002fe2000bf06270 */
[----:B0-----:R-:W-:-:S02]  /*00b0*/  IMAD R3, R0, UR4, R13 ;  /* 0x0000000400037c24 */ /* 0x001fc4000f8e020d */
[----:B--2---:R-:W-:-:S06]  /*00c0*/  IMAD R2, R5, UR5, R4 ;  /* 0x0000000505027c24 */ /* 0x004fcc000f8e0204 */
[----:B---3--:R-:W-:Y:S05]  /*00d0*/  BRA.U !UP0, `(.L_x_0) ;  /* 0x0000000508407547 */ /* 0x008fea000b800000 */
[----:B------:R-:W0:Y:S01]  /*00e0*/  S2UR UR7, SR_CgaCtaId ;  /* 0x00000000000779c3 */ /* 0x000e220000008800 */
[----:B------:R-:W1:Y:S01]  /*00f0*/  LDCU UR12, c[0x0][0x3a0] ;  /* 0x00007400ff0c77ac */ /* 0x000e620008000800 */
[----:B------:R-:W-:Y:S01]  /*0100*/  MOV R0, R4 ;  /* 0x0000000400007202 */ /* 0x000fe20000000f00 */
[----:B------:R-:W-:Y:S01]  /*0110*/  IMAD R14, R2, UR9, R13 ;  /* 0x00000009020e7c24 */ /* 0x000fe2000f8e020d */
[----:B------:R-:W-:Y:S01]  /*0120*/  MOV R21, RZ ;  /* 0x000000ff00157202 */ /* 0x000fe20000000f00 */
[----:B------:R-:W-:Y:S01]  /*0130*/  UMOV UR6, 0x400 ;  /* 0x0000040000067882 */ /* 0x000fe20000000000 */
[----:B------:R-:W-:Y:S02]  /*0140*/  UIADD3 UR4, UPT, UPT, UR9, -0x1, URZ ;  /* 0xffffffff09047890 */ /* 0x000fe4000fffe0ff */
[----:B------:R-:W2:Y:S01]  /*0150*/  LDC R12, c[0x0][0x3a0] ;  /* 0x0000e800ff0c7b82 */ /* 0x000ea20000000800 */
[----:B------:R-:W3:Y:S01]  /*0160*/  LDCU.64 UR14, c[0x0][0x398] ;  /* 0x00007300ff0e77ac */ /* 0x000ee20008000a00 */
[----:B------:R-:W-:-:S04]  /*0170*/  USHF.R.S32.HI UR5, URZ, 0x1f, UR4 ;  /* 0x0000001fff057899 */ /* 0x000fc80008011404 */
[----:B------:R-:W-:Y:S01]  /*0180*/  ULEA.HI UR5, UR5, UR4, URZ, 0x4 ;  /* 0x0000000405057291 */ /* 0x000fe2000f8f20ff */
[----:B-1----:R-:W-:-:S03]  /*0190*/  IMAD R19, R0, UR12, R3 ;  /* 0x0000000c00137c24 */ /* 0x002fc6000f8e0203 */
[----:B------:R-:W-:Y:S02]  /*01a0*/  USHF.R.S32.HI UR5, URZ, 0x4, UR5 ;  /* 0x00000004ff057899 */ /* 0x000fe40008011405 */
[----:B0-----:R-:W-:Y:S02]  /*01b0*/  ULEA UR8, UR7, UR6, 0x18 ;  /* 0x0000000607087291 */ /* 0x001fe4000f8ec0ff */
[----:B------:R-:W-:Y:S02]  /*01c0*/  UIADD3 UR6, UPT, UPT, UR6, 0x400, URZ ;  /* 0x0000040006067890 */ /* 0x000fe4000fffe0ff */
[----:B------:R-:W-:Y:S02]  /*01d0*/  UIADD3 UR5, UPT, UPT, -UR5, URZ, URZ ;  /* 0x000000ff05057290 */ /* 0x000fe4000fffe1ff */
[----:B------:R-:W-:Y:S01]  /*01e0*/  ULEA UR6, UR7, UR6, 0x18 ;  /* 0x0000000607067291 */ /* 0x000fe2000f8ec0ff */
[----:B------:R-:W-:-:S04]  /*01f0*/  LEA R16, R0, UR8, 0x6 ;  /* 0x0000000800107c11 */ /* 0x000fc8000f8e30ff */
[C---:B------:R-:W-:Y:S02]  /*0200*/  LEA R18, R13.reuse, R16, 0x2 ;  /* 0x000000100d127211 */ /* 0x040fe400078e10ff */
[----:B------:R-:W-:-:S04]  /*0210*/  LEA R15, R13, UR6, 0x2 ;  /* 0x000000060d0f7c11 */ /* 0x000fc8000f8e10ff */
[----:B---3--:R-:W-:-:S07]  /*0220*/  LEA R17, R0, R15, 0x6 ;  /* 0x0000000f00117211 */ /* 0x008fce00078e30ff */
.L_x_1:
[----:B------:R-:W-:Y:S01]  /*0230*/  ISETP.GE.U32.AND P1, PT, R13, UR15, PT ;  /* 0x0000000f0d007c0c */ /* 0x000fe2000bf26070 */
[----:B------:R-:W-:Y:S01]  /*0240*/  HFMA2 R22, -RZ, RZ, 0, 0 ;  /* 0x00000000ff167431 */ /* 0x000fe200000001ff */
[----:B------:R-:W-:Y:S02]  /*0250*/  ISETP.GE.U32.AND P0, PT, R0, UR15, PT ;  /* 0x0000000f00007c0c */ /* 0x000fe4000bf06070 */
[----:B------:R-:W-:Y:S02]  /*0260*/  ISETP.GE.OR P1, PT, R2, UR14, P1 ;  /* 0x0000000e02007c0c */ /* 0x000fe40008f26670 */
[----:B--2---:R-:W-:Y:S02]  /*0270*/  ISETP.GE.OR P0, PT, R3, R12, P0 ;  /* 0x0000000c0300720c */ /* 0x004fe40000706670 */
[----:B------:R-:W-:-:S09]  /*0280*/  MOV R29, RZ ;  /* 0x000000ff001d7202 */ /* 0x000fd20000000f00 */
[----:B------:R-:W0:Y:S08]  /*0290*/  @!P1 LDC.64 R6, c[0x0][0x380] ;  /* 0x0000e000ff069b82 */ /* 0x000e300000000a00 */
[----:B------:R-:W1:Y:S01]  /*02a0*/  @!P0 LDC.64 R4, c[0x0][0x388] ;  /* 0x0000e200ff048b82 */ /* 0x000e620000000a00 */
[----:B0-----:R-:W-:-:S05]  /*02b0*/  @!P1 IMAD.WIDE.U32 R6, R14, 0x4, R6 ;  /* 0x000000040e069825 */ /* 0x001fca00078e0006 */
[----:B------:R-:W2:Y:S01]  /*02c0*/  @!P1 LDG.E R29, desc[UR10][R6.64] ;  /* 0x0000000a061d9981 */ /* 0x000ea2000c1e1900 */
[----:B-1----:R-:W-:-:S05]  /*02d0*/  @!P0 IMAD.WIDE.U32 R24, R19, 0x4, R4 ;  /* 0x0000000413188825 */ /* 0x002fca00078e0004 */
[----:B------:R-:W3:Y:S01]  /*02e0*/  @!P0 LDG.E R22, desc[UR10][R24.64] ;  /* 0x0000000a18168981 */ /* 0x000ee2000c1e1900 */
[----:B------:R-:W-:-:S04]  /*02f0*/  UIADD3 UR5, UPT, UPT, UR5, 0x1, URZ ;  /* 0x0000000105057890 */ /* 0x000fc8000fffe0ff */
[----:B------:R-:W-:Y:S01]  /*0300*/  UISETP.NE.AND UP0, UPT, UR5, 0x1, UPT ;  /* 0x000000010500788c */ /* 0x000fe2000bf05270 */
[----:B------:R-:W-:Y:S02]  /*0310*/  IADD3 R0, PT, PT, R0, 0x10, RZ ;  /* 0x0000001000007810 */ /* 0x000fe40007ffe0ff */
[----:B------:R-:W-:Y:S02]  /*0320*/  IADD3 R13, PT, PT, R13, 0x10, RZ ;  /* 0x000000100d0d7810 */ /* 0x000fe40007ffe0ff */
[----:B------:R-:W-:Y:S02]  /*0330*/  IADD3 R14, PT, PT, R14, 0x10, RZ ;  /* 0x000000100e0e7810 */ /* 0x000fe40007ffe0ff */
[----:B------:R-:W-:Y:S01]  /*0340*/  LEA R19, R12, R19, 0x4 ;  /* 0x000000130c137211 */ /* 0x000fe200078e20ff */
[----:B--2---:R-:W-:Y:S04]  /*0350*/  STS [R18], R29 ;  /* 0x0000001d12007388 */ /* 0x004fe80000000800 */
[----:B---3--:R-:W-:Y:S01]  /*0360*/  STS [R17], R22 ;  /* 0x0000001611007388 */ /* 0x008fe20000000800 */
[----:B------:R-:W-:Y:S06]  /*0370*/  BAR.SYNC.DEFER_BLOCKING 0x0 ;  /* 0x0000000000007b1d */ /* 0x000fec0000010000 */
[----:B------:R-:W-:Y:S04]  /*0380*/  LDS R28, [R15] ;  /* 0x000000000f1c7984 */ /* 0x000fe80000000800 */
[----:B------:R-:W0:Y:S04]  /*0390*/  LDS.128 R8, [R16] ;  /* 0x0000000010087984 */ /* 0x000e280000000c00 */
[----:B------:R-:W1:Y:S04]  /*03a0*/  LDS R29, [R15+0x40] ;  /* 0x000040000f1d7984 */ /* 0x000e680000000800 */
[----:B------:R-:W2:Y:S04]  /*03b0*/  LDS R27, [R15+0x80] ;  /* 0x000080000f1b7984 */ /* 0x000ea80000000800 */
[----:B------:R-:W3:Y:S04]  /*03c0*/  LDS R26, [R15+0xc0] ;  /* 0x0000c0000f1a7984 */ /* 0x000ee80000000800 */
[----:B------:R-:W-:Y:S04]  /*03d0*/  LDS R23, [R15+0x100] ;  /* 0x000100000f177984 */ /* 0x000fe80000000800 */
[----:B------:R-:W4:Y:S04]  /*03e0*/  LDS.128 R4, [R16+0x10] ;  /* 0x0000100010047984 */ /* 0x000f280000000c00 */
[----:B------:R-:W5:Y:S04]  /*03f0*/  LDS R20, [R15+0x140] ;  /* 0x000140000f147984 */ /* 0x000f680000000800 */
[----:B------:R-:W5:Y:S04]  /*0400*/  LDS R25, [R15+0x180] ;  /* 0x000180000f197984 */ /* 0x000f680000000800 */
[----:B------:R-:W5:Y:S04]  /*0410*/  LDS R22, [R15+0x1c0] ;  /* 0x0001c0000f167984 */ /* 0x000f680000000800 */
[----:B------:R-:W-:Y:S01]  /*0420*/  LDS R24, [R15+0x240] ;  /* 0x000240000f187984 */ /* 0x000fe20000000800 */
[----:B0-----:R-:W-:-:S03]  /*0430*/  FFMA R8, R8, R28, R21 ;  /* 0x0000001c08087223 */ /* 0x001fc60000000015 */
[----:B------:R-:W-:Y:S01]  /*0440*/  LDS R21, [R15+0x200] ;  /* 0x000200000f157984 */ /* 0x000fe20000000800 */
[----:B-1----:R-:W-:-:S04]  /*0450*/  FFMA R8, R29, R9, R8 ;  /* 0x000000091d087223 */ /* 0x002fc80000000008 */
[----:B--2---:R-:W-:-:S04]  /*0460*/  FFMA R27, R27, R10, R8 ;  /* 0x0000000a1b1b7223 */ /* 0x004fc80000000008 */
[----:B---3--:R-:W-:Y:S02]  /*0470*/  FFMA R27, R26, R11, R27 ;  /* 0x0000000b1a1b7223 */ /* 0x008fe4000000001b */
[----:B------:R-:W0:Y:S02]  /*0480*/  LDS.128 R8, [R16+0x20] ;  /* 0x0000200010087984 */ /* 0x000e240000000c00 */
[----:B----4-:R-:W-:-:S04]  /*0490*/  FFMA R23, R4, R23, R27 ;  /* 0x0000001704177223 */ /* 0x010fc8000000001b */
[----:B-----5:R-:W-:Y:S02]  /*04a0*/  FFMA R20, R20, R5, R23 ;  /* 0x0000000514147223 */ /* 0x020fe40000000017 */
[----:B------:R-:W1:Y:S02]  /*04b0*/  LDS R23, [R15+0x280] ;  /* 0x000280000f177984 */ /* 0x000e640000000800 */
[----:B------:R-:W-:Y:S02]  /*04c0*/  FFMA R25, R25, R6, R20 ;  /* 0x0000000619197223 */ /* 0x000fe40000000014 */
[----:B------:R-:W2:Y:S02]  /*04d0*/  LDS R20, [R15+0x2c0] ;  /* 0x0002c0000f147984 */ /* 0x000ea40000000800 */
[----:B------:R-:W-:Y:S02]  /*04e0*/  FFMA R27, R22, R7, R25 ;  /* 0x00000007161b7223 */ /* 0x000fe40000000019 */
[----:B------:R-:W-:Y:S04]  /*04f0*/  LDS R25, [R15+0x300] ;  /* 0x000300000f197984 */ /* 0x000fe80000000800 */
[----:B------:R-:W3:Y:S04]  /*0500*/  LDS.128 R4, [R16+0x30] ;  /* 0x0000300010047984 */ /* 0x000ee80000000c00 */
[----:B------:R-:W4:Y:S01]  /*0510*/  LDS R22, [R15+0x340] ;  /* 0x000340000f167984 */ /* 0x000f220000000800 */
[----:B0-----:R-:W-:-:S03]  /*0520*/  FFMA R27, R8, R21, R27 ;  /* 0x00000015081b7223 */ /* 0x001fc6000000001b */
[----:B------:R-:W0:Y:S04]  /*0530*/  LDS R21, [R15+0x380] ;  /* 0x000380000f157984 */ /* 0x000e280000000800 */
[----:B------:R-:W5:Y:S01]  /*0540*/  LDS R8, [R15+0x3c0] ;  /* 0x0003c0000f087984 */ /* 0x000f620000000800 */
[----:B------:R-:W-:-:S04]  /*0550*/  FFMA R24, R24, R9, R27 ;  /* 0x0000000918187223 */ /* 0x000fc8000000001b */
[----:B-1----:R-:W-:-:S04]  /*0560*/  FFMA R23, R23, R10, R24 ;  /* 0x0000000a17177223 */ /* 0x002fc80000000018 */
[----:B--2---:R-:W-:-:S04]  /*0570*/  FFMA R11, R20, R11, R23 ;  /* 0x0000000b140b7223 */ /* 0x004fc80000000017 */
[----:B---3--:R-:W-:-:S04]  /*0580*/  FFMA R11, R4, R25, R11 ;  /* 0x00000019040b7223 */ /* 0x008fc8000000000b */
[----:B----4-:R-:W-:-:S04]  /*0590*/  FFMA R22, R22, R5, R11 ;  /* 0x0000000516167223 */ /* 0x010fc8000000000b */
[----:B0-----:R-:W-:-:S04]  /*05a0*/  FFMA R21, R21, R6, R22 ;  /* 0x0000000615157223 */ /* 0x001fc80000000016 */
[----:B-----5:R-:W-:Y:S01]  /*05b0*/  FFMA R21, R8, R7, R21 ;  /* 0x0000000708157223 */ /* 0x020fe20000000015 */
[----:B------:R-:W-:Y:S06]  /*05c0*/  BAR.SYNC.DEFER_BLOCKING 0x0 ;  /* 0x0000000000007b1d */ /* 0x000fec0000010000 */
[----:B------:R-:W-:Y:S05]  /*05d0*/  BRA.U UP0, `(.L_x_1) ;  /* 0xfffffffd00147547 */ /* 0x000fea000b83ffff */
.L_x_0:
[----:B------:R-:W0:Y:S01]  /*05e0*/  LDCU UR4, c[0x0][0x398] ;  /* 0x00007300ff0477ac */ /* 0x000e220008000800 */
[----:B------:R-:W1:Y:S01]  /*05f0*/  LDCU UR5, c[0x0][0x3a0] ;  /* 0x00007400ff0577ac */ /* 0x000e620008000800 */
[----:B0-----:R-:W-:-:S04]  /*0600*/  ISETP.GE.AND P0, PT, R2, UR4, PT ;  /* 0x0000000402007c0c */ /* 0x001fc8000bf06270 */
[----:B-1----:R-:W-:-:S13]  /*0610*/  ISETP.GE.OR P0, PT, R3, UR5, P0 ;  /* 0x0000000503007c0c */ /* 0x002fda0008706670 */
[----:B------:R-:W-:Y:S05]  /*0620*/  @P0 EXIT ;  /* 0x000000000000094d */ /* 0x000fea0003800000 */
[----:B------:R-:W0:Y:S01]  /*0630*/  LDC.64 R4, c[0x0][0x390] ;  /* 0x0000e400ff047b82 */ /* 0x000e220000000a00 */
[----:B------:R-:W-:-:S04]  /*0640*/  IMAD R3, R2, UR5, R3 ;  /* 0x0000000502037c24 */ /* 0x000fc8000f8e0203 */
[----:B0-----:R-:W-:-:S05]  /*0650*/  IMAD.WIDE R2, R3, 0x4, R4 ;  /* 0x0000000403027825 */ /* 0x001fca00078e0204 */
[----:B------:R-:W-:Y:S01]  /*0660*/  STG.E desc[UR10][R2.64], R21 ;  /* 0x0000001502007986 */ /* 0x000fe2000c10190a */
[----:B------:R-:W-:Y:S05]  /*0670*/  EXIT ;  /* 0x000000000000794d */ /* 0x000fea0003800000 */
.L_x_2:
[----:B------:R-:W-:-:S00]  /*0680*/  BRA `(.L_x_2) ;  /* 0xfffffffc00fc7947 */ /* 0x000fc0000383ffff */
[----:B------:R-:W-:-:S00]  /*0690*/  NOP ;  /* 0x0000000000007918 */ /* 0x000fc00000000000 */
        /* <DEDUP_REMOVED lines=14> */
.L_x_8:


//--------------------- .text._Z21multiplicateMatrixOriPfS_S_iii --------------------------
	.section	.text._Z21multiplicateMatrixOriPfS_S_iii,"ax",@progbits
	.align	128
        .global         _Z21multiplicateMatrixOriPfS_S_iii
        .type           _Z21multiplicateMatrixOriPfS_S_iii,@function
        .size           _Z21multiplicateMatrixOriPfS_S_iii,(.L_x_9 - _Z21multiplicateMatrixOriPfS_S_iii)
        .other          _Z21multiplicateMatrixOriPfS_S_iii,@"STO_CUDA_ENTRY STV_DEFAULT"
_Z21multiplicateMatrixOriPfS_S_iii:
.text._Z21multiplicateMatrixOriPfS_S_iii:
[----:B------:R-:W-:Y:S01]  /*0000*/  LDC R1, c[0x0][0x37c] ;  /* 0x0000df00ff017b82 */ /* 0x000fe20000000800 */
[----:B------:R-:W0:Y:S01]  /*0010*/  S2R R0, SR_TID.Y ;  /* 0x0000000000007919 */ /* 0x000e220000002200 */
[----:B------:R-:W1:Y:S06]  /*0020*/  LDCU UR4, c[0x0][0x360] ;  /* 0x00006c00ff0477ac */ /* 0x000e6c0008000800 */
[----:B------:R-:W2:Y:S01]  /*0030*/  LDC R17, c[0x0][0x3a0] ;  /* 0x0000e800ff117b82 */ /* 0x000ea20000000800 */
[----:B------:R-:W0:Y:S01]  /*0040*/  S2R R5, SR_CTAID.Y ;  /* 0x0000000000057919 */ /* 0x000e220000002600 */
[----:B------:R-:W0:Y:S01]  /*0050*/  LDCU UR5, c[0x0][0x364] ;  /* 0x00006c80ff0577ac */ /* 0x000e220008000800 */
[----:B------:R-:W1:Y:S01]  /*0060*/  S2R R16, SR_TID.X ;  /* 0x0000000000107919 */ /* 0x000e620000002100 */
[----:B------:R-:W3:Y:S01]  /*0070*/  LDCU UR6, c[0x0][0x398] ;  /* 0x00007300ff0677ac */ /* 0x000ee20008000800 */
[----:B------:R-:W1:Y:S01]  /*0080*/  S2R R3, SR_CTAID.X ;  /* 0x0000000000037919 */ /* 0x000e620000002500 */
[----:B0-----:R-:W-:-:S05]  /*0090*/  IMAD R0, R5, UR5, R0 ;  /* 0x0000000505007c24 */ /* 0x001fca000f8e0200 */
[----:B---3--:R-:W-:Y:S01]  /*00a0*/  ISETP.GE.AND P0, PT, R0, UR6, PT ;  /* 0x0000000600007c0c */ /* 0x008fe2000bf06270 */
[----:B-1----:R-:W-:-:S05]  /*00b0*/  IMAD R16, R3, UR4, R16 ;  /* 0x0000000403107c24 */ /* 0x002fca000f8e0210 */
[----:B--2---:R-:W-:-:S13]  /*00c0*/  ISETP.GE.OR P0, PT, R16, R17, P0 ;  /* 0x000000111000720c */ /* 0x004fda0000706670 */
[----:B------:R-:W-:Y:S05]  /*00d0*/  @P0 EXIT ;  /* 0x000000000000094d */ /* 0x000fea0003800000 */
[----:B------:R-:W0:Y:S01]  /*00e0*/  LDC R19, c[0x0][0x39c] ;  /* 0x0000e700ff137b82 */ /* 0x000e220000000800 */
[----:B------:R-:W1:Y:S01]  /*00f0*/  LDCU.64 UR4, c[0x0][0x358] ;  /* 0x00006b00ff0477ac */ /* 0x000e620008000a00 */
[----:B------:R-:W-:Y:S01]  /*0100*/  HFMA2 R24, -RZ, RZ, 0, 0 ;  /* 0x00000000ff187431 */ /* 0x000fe200000001ff */
[----:B0-----:R-:W-:-:S13]  /*0110*/  ISETP.GE.AND P0, PT, R19, 0x1, PT ;  /* 0x000000011300780c */ /* 0x001fda0003f06270 */
[----:B-1----:R-:W-:Y:S05]  /*0120*/  @!P0 BRA `(.L_x_3) ;  /* 0x0000000400e08947 */ /* 0x002fea0003800000 */
[C---:B------:R-:W-:Y:S01]  /*0130*/  ISETP.GE.U32.AND P1, PT, R19.reuse, 0x8, PT ;  /* 0x000000081300780c */ /* 0x040fe20003f26070 */
[----:B------:R-:W-:Y:S01]  /*0140*/  IMAD R20, R0, R19, RZ ;  /* 0x0000001300147224 */ /* 0x000fe200078e02ff */
[----:B------:R-:W-:Y:S02]  /*0150*/  LOP3.LUT R27, R19, 0x7, RZ, 0xc0, !PT ;  /* 0x00000007131b7812 */ /* 0x000fe400078ec0ff */
[----:B------:R-:W-:Y:S02]  /*0160*/  MOV R24, RZ ;  /* 0x000000ff00187202 */ /* 0x000fe40000000f00 */
[----:B------:R-:W-:Y:S02]  /*0170*/  ISETP.NE.AND P0, PT, R27, RZ, PT ;  /* 0x000000ff1b00720c */ /* 0x000fe40003f05270 */
[----:B------:R-:W-:-:S05]  /*0180*/  MOV R21, RZ ;  /* 0x000000ff00157202 */ /* 0x000fca0000000f00 */
[----:B------:R-:W-:Y:S06]  /*0190*/  @!P1 BRA `(.L_x_4) ;  /* 0x0000000000c49947 */ /* 0x000fec0003800000 */
[----:B------:R-:W0:Y:S01]  /*01a0*/  LDC.64 R2, c[0x0][0x380] ;  /* 0x0000e000ff027b82 */ /* 0x000e220000000a00 */
[----:B------:R-:W-:Y:S02]  /*01b0*/  LOP3.LUT R21, R19, 0x7ffffff8, RZ, 0xc0, !PT ;  /* 0x7ffffff813157812 */ /* 0x000fe400078ec0ff */
[----:B------:R-:W-:Y:S02]  /*01c0*/  MOV R24, RZ ;  /* 0x000000ff00187202 */ /* 0x000fe40000000f00 */
[----:B------:R-:W-:Y:S02]  /*01d0*/  MOV R18, R16 ;  /* 0x0000001000127202 */ /* 0x000fe40000000f00 */
[----:B------:R-:W-:Y:S01]  /*01e0*/  IADD3 R22, PT, PT, -R21, RZ, RZ ;  /* 0x000000ff15167210 */ /* 0x000fe20007ffe1ff */
[----:B0-----:R-:W-:-:S03]  /*01f0*/  IMAD.WIDE.U32 R2, R20, 0x4, R2 ;  /* 0x0000000414027825 */ /* 0x001fc600078e0002 */
[----:B------:R-:W-:-:S04]  /*0200*/  IADD3 R4, P1, PT, R2, 0x10, RZ ;  /* 0x0000001002047810 */ /* 0x000fc80007f3e0ff */
[----:B------:R-:W-:-:S09]  /*0210*/  IADD3.X R5, PT, PT, RZ, R3, RZ, P1, !PT ;  /* 0x00000003ff057210 */ /* 0x000fd20000ffe4ff */
.L_x_5:
[----:B------:R-:W0:Y:S01]  /*0220*/  LDC.64 R14, c[0x0][0x388] ;  /* 0x0000e200ff0e7b82 */ /* 0x000e220000000a00 */
[----:B------:R-:W-:Y:S02]  /*0230*/  MOV R2, R4 ;  /* 0x0000000400027202 */ /* 0x000fe40000000f00 */
[----:B------:R-:W-:-:S05]  /*0240*/  MOV R3, R5 ;  /* 0x0000000500037202 */ /* 0x000fca0000000f00 */
[----:B------:R-:W2:Y:S04]  /*0250*/  LDG.E R25, desc[UR4][R2.64+-0x10] ;  /* 0xfffff00402197981 */ /* 0x000ea8000c1e1900 */
[----:B------:R-:W3:Y:S04]  /*0260*/  LDG.E R23, desc[UR4][R2.64+-0xc] ;  /* 0xfffff40402177981 */ /* 0x000ee8000c1e1900 */
[----:B------:R-:W4:Y:S04]  /*0270*/  LDG.E R29, desc[UR4][R2.64+-0x8] ;  /* 0xfffff804021d7981 */ /* 0x000f28000c1e1900 */
[----:B------:R-:W5:Y:S01]  /*0280*/  LDG.E R28, desc[UR4][R2.64+-0x4] ;  /* 0xfffffc04021c7981 */ /* 0x000f62000c1e1900 */
[----:B0-----:R-:W-:-:S05]  /*0290*/  IMAD.WIDE R14, R18, 0x4, R14 ;  /* 0x00000004120e7825 */ /* 0x001fca00078e020e */
[----:B------:R0:W2:Y:S01]  /*02a0*/  LDG.E R26, desc[UR4][R14.64] ;  /* 0x000000040e1a7981 */ /* 0x0000a2000c1e1900 */
[----:B------:R-:W-:-:S04]  /*02b0*/  IMAD.WIDE R12, R17, 0x4, R14 ;  /* 0x00000004110c7825 */ /* 0x000fc800078e020e */
[C---:B------:R-:W-:Y:S02]  /*02c0*/  IMAD.WIDE R4, R17.reuse, 0x4, R12 ;  /* 0x0000000411047825 */ /* 0x040fe400078e020c */
[----:B------:R-:W3:Y:S02]  /*02d0*/  LDG.E R12, desc[UR4][R12.64] ;  /* 0x000000040c0c7981 */ /* 0x000ee4000c1e1900 */
[C---:B------:R-:W-:Y:S02]  /*02e0*/  IMAD.WIDE R8, R17.reuse, 0x4, R4 ;  /* 0x0000000411087825 */ /* 0x040fe400078e0204 */
[----:B------:R-:W4:Y:S02]  /*02f0*/  LDG.E R4, desc[UR4][R4.64] ;  /* 0x0000000404047981 */ /* 0x000f24000c1e1900 */
[C---:B------:R-:W-:Y:S02]  /*0300*/  IMAD.WIDE R6, R17.reuse, 0x4, R8 ;  /* 0x0000000411067825 */ /* 0x040fe400078e0208 */
[----:B------:R-:W5:Y:S02]  /*0310*/  LDG.E R8, desc[UR4][R8.64] ;  /* 0x0000000408087981 */ /* 0x000f64000c1e1900 */
[----:B------:R-:W-:-:S02]  /*0320*/  IMAD.WIDE R10, R17, 0x4, R6 ;  /* 0x00000004110a7825 */ /* 0x000fc400078e0206 */
[----:B------:R-:W5:Y:S04]  /*0330*/  LDG.E R5, desc[UR4][R2.64] ;  /* 0x0000000402057981 */ /* 0x000f68000c1e1900 */
[----:B------:R-:W5:Y:S01]  /*0340*/  LDG.E R6, desc[UR4][R6.64] ;  /* 0x0000000406067981 */ /* 0x000f62000c1e1900 */
[----:B0-----:R-:W-:-:S03]  /*0350*/  IMAD.WIDE R14, R17, 0x4, R10 ;  /* 0x00000004110e7825 */ /* 0x001fc600078e020a */
[----:B------:R-:W5:Y:S04]  /*0360*/  LDG.E R10, desc[UR4][R10.64] ;  /* 0x000000040a0a7981 */ /* 0x000f68000c1e1900 */
[----:B------:R-:W5:Y:S04]  /*0370*/  LDG.E R13, desc[UR4][R14.64] ;  /* 0x000000040e0d7981 */ /* 0x000f68000c1e1900 */
[----:B------:R-:W5:Y:S04]  /*0380*/  LDG.E R7, desc[UR4][R2.64+0x4] ;  /* 0x0000040402077981 */ /* 0x000f68000c1e1900 */
[----:B------:R-:W5:Y:S01]  /*0390*/  LDG.E R9, desc[UR4][R2.64+0xc] ;  /* 0x00000c0402097981 */ /* 0x000f62000c1e1900 */
[----:B--2---:R-:W-:Y:S01]  /*03a0*/  FFMA R26, R25, R26, R24 ;  /* 0x0000001a191a7223 */ /* 0x004fe20000000018 */
[----:B------:R-:W-:-:S02]  /*03b0*/  IMAD.WIDE R24, R17, 0x4, R14 ;  /* 0x0000000411187825 */ /* 0x000fc400078e020e */
[----:B------:R-:W2:Y:S04]  /*03c0*/  LDG.E R14, desc[UR4][R2.64+0x8] ;  /* 0x00000804020e7981 */ /* 0x000ea8000c1e1900 */
[----:B------:R-:W2:Y:S01]  /*03d0*/  LDG.E R24, desc[UR4][R24.64] ;  /* 0x0000000418187981 */ /* 0x000ea2000c1e1900 */
[----:B---3--:R-:W-:Y:S01]  /*03e0*/  FFMA R12, R23, R12, R26 ;  /* 0x0000000c170c7223 */ /* 0x008fe2000000001a */
[----:B------:R-:W-:-:S03]  /*03f0*/  IADD3 R22, PT, PT, R22, 0x8, RZ ;  /* 0x0000000816167810 */ /* 0x000fc60007ffe0ff */
[----:B----4-:R-:W-:Y:S01]  /*0400*/  FFMA R29, R29, R4, R12 ;  /* 0x000000041d1d7223 */ /* 0x010fe2000000000c */
[----:B------:R-:W-:-:S03]  /*0410*/  ISETP.NE.AND P1, PT, R22, RZ, PT ;  /* 0x000000ff1600720c */ /* 0x000fc60003f25270 */
[----:B-----5:R-:W-:Y:S01]  /*0420*/  FFMA R8, R28, R8, R29 ;  /* 0x000000081c087223 */ /* 0x020fe2000000001d */
[----:B------:R-:W-:-:S03]  /*0430*/  IADD3 R4, P2, PT, R2, 0x20, RZ ;  /* 0x0000002002047810 */ /* 0x000fc60007f5e0ff */
[----:B------:R-:W-:Y:S01]  /*0440*/  FFMA R6, R5, R6, R8 ;  /* 0x0000000605067223 */ /* 0x000fe20000000008 */
[----:B------:R-:W-:Y:S02]  /*0450*/  IADD3.X R5, PT, PT, RZ, R3, RZ, P2, !PT ;  /* 0x00000003ff057210 */ /* 0x000fe400017fe4ff */
[----:B------:R-:W-:Y:S01]  /*0460*/  LEA R18, R17, R18, 0x3 ;  /* 0x0000001211127211 */ /* 0x000fe200078e18ff */
[----:B------:R-:W-:-:S04]  /*0470*/  FFMA R7, R7, R10, R6 ;  /* 0x0000000a07077223 */ /* 0x000fc80000000006 */
[----:B--2---:R-:W-:-:S04]  /*0480*/  FFMA R14, R14, R13, R7 ;  /* 0x0000000d0e0e7223 */ /* 0x004fc80000000007 */
[----:B------:R-:W-:Y:S01]  /*0490*/  FFMA R24, R9, R24, R14 ;  /* 0x0000001809187223 */ /* 0x000fe2000000000e */
[----:B------:R-:W-:Y:S06]  /*04a0*/  @P1 BRA `(.L_x_5) ;  /* 0xfffffffc005c1947 */ /* 0x000fec000383ffff */
.L_x_4:
[----:B------:R-:W-:Y:S05]  /*04b0*/  @!P0 BRA `(.L_x_3) ;  /* 0x0000000000fc8947 */ /* 0x000fea0003800000 */
[----:B------:R-:W-:Y:S02]  /*04c0*/  ISETP.GE.U32.AND P1, PT, R27, 0x4, PT ;  /* 0x000000041b00780c */ /* 0x000fe40003f26070 */
[----:B------:R-:W-:-:S04]  /*04d0*/  LOP3.LUT R14, R19, 0x3, RZ, 0xc0, !PT ;  /* 0x00000003130e7812 */ /* 0x000fc800078ec0ff */
[----:B------:R-:W-:-:S07]  /*04e0*/  ISETP.NE.AND P0, PT, R14, RZ, PT ;  /* 0x000000ff0e00720c */ /* 0x000fce0003f05270 */
[----:B------:R-:W-:Y:S06]  /*04f0*/  @!P1 BRA `(.L_x_6) ;  /* 0x00000000006c9947 */ /* 0x000fec0003800000 */
[----:B------:R-:W0:Y:S01]  /*0500*/  LDC.64 R4, c[0x0][0x388] ;  /* 0x0000e200ff047b82 */ /* 0x000e220000000a00 */
[----:B------:R-:W1:Y:S01]  /*0510*/  LDCU.64 UR6, c[0x0][0x380] ;  /* 0x00007000ff0677ac */ /* 0x000e620008000a00 */
[----:B------:R-:W-:Y:S01]  /*0520*/  IMAD R7, R21, R17, R16 ;  /* 0x0000001115077224 */ /* 0x000fe200078e0210 */
[CC--:B------:R-:W-:Y:S02]  /*0530*/  IADD3 R3, PT, PT, R20.reuse, R21.reuse, RZ ;  /* 0x0000001514037210 */ /* 0x0c0fe40007ffe0ff */
[----:B------:R-:W-:-:S03]  /*0540*/  IADD3 R8, P1, PT, R20, R21, RZ ;  /* 0x0000001514087210 */ /* 0x000fc60007f3e0ff */
[----:B------:R-:W2:Y:S01]  /*0550*/  LDC.64 R12, c[0x0][0x380] ;  /* 0x0000e000ff0c7b82 */ /* 0x000ea20000000a00 */
[----:B0-----:R-:W-:-:S04]  /*0560*/  IMAD.WIDE R4, R7, 0x4, R4 ;  /* 0x0000000407047825 */ /* 0x001fc800078e0204 */
[----:B------:R-:W-:Y:S02]  /*0570*/  IMAD.WIDE R6, R17, 0x4, R4 ;  /* 0x0000000411067825 */ /* 0x000fe400078e0204 */
[----:B------:R-:W3:Y:S02]  /*0580*/  LDG.E R4, desc[UR4][R4.64] ;  /* 0x0000000404047981 */ /* 0x000ee4000c1e1900 */
[----:B--2---:R-:W-:Y:S01]  /*0590*/  IMAD.WIDE.U32 R12, R3, 0x4, R12 ;  /* 0x00000004030c7825 */ /* 0x004fe200078e000c */
[----:B------:R-:W-:Y:S02]  /*05a0*/  IADD3.X R3, PT, PT, RZ, RZ, RZ, P1, !PT ;  /* 0x000000ffff037210 */ /* 0x000fe40000ffe4ff */
[----:B-1----:R-:W-:-:S03]  /*05b0*/  LEA R2, P1, R8, UR6, 0x2 ;  /* 0x0000000608027c11 */ /* 0x002fc6000f8210ff */
[----:B------:R-:W3:Y:S01]  /*05c0*/  LDG.E R13, desc[UR4][R12.64] ;  /* 0x000000040c0d7981 */ /* 0x000ee2000c1e1900 */
[----:B------:R-:W-:Y:S01]  /*05d0*/  LEA.HI.X R3, R8, UR7, R3, 0x2, P1 ;  /* 0x0000000708037c11 */ /* 0x000fe200088f1403 */
[C---:B------:R-:W-:Y:S02]  /*05e0*/  IMAD.WIDE R8, R17.reuse, 0x4, R6 ;  /* 0x0000000411087825 */ /* 0x040fe400078e0206 */
[----:B------:R-:W2:Y:S04]  /*05f0*/  LDG.E R6, desc[UR4][R6.64] ;  /* 0x0000000406067981 */ /* 0x000ea8000c1e1900 */
[----:B------:R-:W2:Y:S01]  /*0600*/  LDG.E R15, desc[UR4][R2.64+0x4] ;  /* 0x00000404020f7981 */ /* 0x000ea2000c1e1900 */
[----:B------:R-:W-:-:S03]  /*0610*/  IMAD.WIDE R10, R17, 0x4, R8 ;  /* 0x00000004110a7825 */ /* 0x000fc600078e0208 */
[----:B------:R-:W4:Y:S04]  /*0620*/  LDG.E R22, desc[UR4][R8.64] ;  /* 0x0000000408167981 */ /* 0x000f28000c1e1900 */
[----:B------:R-:W4:Y:S04]  /*0630*/  LDG.E R18, desc[UR4][R2.64+0x8] ;  /* 0x0000080402127981 */ /* 0x000f28000c1e1900 */
[----:B------:R-:W5:Y:S04]  /*0640*/  LDG.E R26, desc[UR4][R2.64+0xc] ;  /* 0x00000c04021a7981 */ /* 0x000f68000c1e1900 */
[----:B------:R-:W5:Y:S01]  /*0650*/  LDG.E R10, desc[UR4][R10.64] ;  /* 0x000000040a0a7981 */ /* 0x000f62000c1e1900 */
[----:B------:R-:W-:Y:S01]  /*0660*/  IADD3 R21, PT, PT, R21, 0x4, RZ ;  /* 0x0000000415157810 */ /* 0x000fe20007ffe0ff */
[----:B---3--:R-:W-:-:S04]  /*0670*/  FFMA R24, R13, R4, R24 ;  /* 0x000000040d187223 */ /* 0x008fc80000000018 */
[----:B--2---:R-:W-:-:S04]  /*0680*/  FFMA R15, R15, R6, R24 ;  /* 0x000000060f0f7223 */ /* 0x004fc80000000018 */
[----:B----4-:R-:W-:-:S04]  /*0690*/  FFMA R15, R18, R22, R15 ;  /* 0x00000016120f7223 */ /* 0x010fc8000000000f */
[----:B-----5:R-:W-:-:S07]  /*06a0*/  FFMA R24, R26, R10, R15 ;  /* 0x0000000a1a187223 */ /* 0x020fce000000000f */
.L_x_6:
[----:B------:R-:W-:Y:S05]  /*06b0*/  @!P0 BRA `(.L_x_3) ;  /* 0x00000000007c8947 */ /* 0x000fea0003800000 */
[----:B------:R-:W-:Y:S01]  /*06c0*/  ISETP.NE.AND P1, PT, R14, 0x1, PT ;  /* 0x000000010e00780c */ /* 0x000fe20003f25270 */
[----:B------:R-:W0:Y:S01]  /*06d0*/  LDC.64 R10, c[0x0][0x380] ;  /* 0x0000e000ff0a7b82 */ /* 0x000e220000000a00 */
[----:B------:R-:W-:-:S04]  /*06e0*/  LOP3.LUT R19, R19, 0x1, RZ, 0xc0, !PT ;  /* 0x0000000113137812 */ /* 0x000fc800078ec0ff */
[----:B------:R-:W-:-:S03]  /*06f0*/  ISETP.NE.U32.AND P0, PT, R19, 0x1, PT ;  /* 0x000000011300780c */ /* 0x000fc60003f05070 */
[----:B------:R-:W1:Y:S04]  /*0700*/  LDC.64 R8, c[0x0][0x388] ;  /* 0x0000e200ff087b82 */ /* 0x000e680000000a00 */
[CC--:B------:R-:W-:Y:S02]  /*0710*/  @P1 IADD3 R13, PT, PT, R20.reuse, R21.reuse, RZ ;  /* 0x00000015140d1210 */ /* 0x0c0fe40007ffe0ff */
[----:B------:R-:W-:Y:S02]  /*0720*/  @P1 IADD3 R12, P2, PT, R20, R21, RZ ;  /* 0x00000015140c1210 */ /* 0x000fe40007f5e0ff */
[----:B------:R-:W2:Y:S02]  /*0730*/  @P1 LDC.64 R2, c[0x0][0x380] ;  /* 0x0000e000ff021b82 */ /* 0x000ea40000000a00 */
[----:B------:R-:W-:-:S06]  /*0740*/  @P1 IADD3.X R14, PT, PT, RZ, RZ, RZ, P2, !PT ;  /* 0x000000ffff0e1210 */ /* 0x000fcc00017fe4ff */
[----:B------:R-:W3:Y:S01]  /*0750*/  LDC.64 R4, c[0x0][0x380] ;  /* 0x0000e000ff047b82 */ /* 0x000ee20000000a00 */
[----:B0-----:R-:W-:-:S04]  /*0760*/  @P1 IMAD.WIDE.U32 R10, R13, 0x4, R10 ;  /* 0x000000040d0a1825 */ /* 0x001fc800078e000a */
[C---:B------:R-:W-:Y:S01]  /*0770*/  @P1 IMAD R13, R21.reuse, R17, R16 ;  /* 0x00000011150d1224 */ /* 0x040fe200078e0210 */
[----:B------:R-:W-:Y:S01]  /*0780*/  @P1 IADD3 R21, PT, PT, R21, 0x2, RZ ;  /* 0x0000000215151810 */ /* 0x000fe20007ffe0ff */
[----:B------:R-:W4:Y:S01]  /*0790*/  @P1 LDG.E R11, desc[UR4][R10.64] ;  /* 0x000000040a0b1981 */ /* 0x000f22000c1e1900 */
[----:B------:R-:W0:Y:S01]  /*07a0*/  LDC.64 R6, c[0x0][0x388] ;  /* 0x0000e200ff067b82 */ /* 0x000e220000000a00 */
[----:B-1----:R-:W-:Y:S01]  /*07b0*/  @P1 IMAD.WIDE R8, R13, 0x4, R8 ;  /* 0x000000040d081825 */ /* 0x002fe200078e0208 */
[----:B------:R-:W-:Y:S02]  /*07c0*/  @!P0 IADD3 R15, PT, PT, R20, R21, RZ ;  /* 0x00000015140f8210 */ /* 0x000fe40007ffe0ff */
[----:B--2---:R-:W-:Y:S01]  /*07d0*/  @P1 LEA R2, P2, R12, R2, 0x2 ;  /* 0x000000020c021211 */ /* 0x004fe200078410ff */
[----:B------:R-:W-:-:S03]  /*07e0*/  @!P0 IMAD R21, R21, R17, R16 ;  /* 0x0000001115158224 */ /* 0x000fc600078e0210 */
[----:B------:R-:W-:Y:S01]  /*07f0*/  @P1 LEA.HI.X R3, R12, R3, R14, 0x2, P2 ;  /* 0x000000030c031211 */ /* 0x000fe200010f140e */
[----:B------:R-:W-:Y:S01]  /*0800*/  @P1 IMAD.WIDE R12, R17, 0x4, R8 ;  /* 0x00000004110c1825 */ /* 0x000fe200078e0208 */
[----:B------:R-:W4:Y:S03]  /*0810*/  @P1 LDG.E R14, desc[UR4][R8.64] ;  /* 0x00000004080e1981 */ /* 0x000f26000c1e1900 */
[----:B---3--:R-:W-:Y:S01]  /*0820*/  @!P0 IMAD.WIDE.U32 R4, R15, 0x4, R4 ;  /* 0x000000040f048825 */ /* 0x008fe200078e0004 */
[----:B------:R-:W2:Y:S04]  /*0830*/  @P1 LDG.E R2, desc[UR4][R2.64+0x4] ;  /* 0x0000040402021981 */ /* 0x000ea8000c1e1900 */
[----:B------:R-:W2:Y:S01]  /*0840*/  @P1 LDG.E R12, desc[UR4][R12.64] ;  /* 0x000000040c0c1981 */ /* 0x000ea2000c1e1900 */
[----:B0-----:R-:W-:-:S03]  /*0850*/  @!P0 IMAD.WIDE R6, R21, 0x4, R6 ;  /* 0x0000000415068825 */ /* 0x001fc600078e0206 */
[----:B------:R-:W3:Y:S04]  /*0860*/  @!P0 LDG.E R5, desc[UR4][R4.64] ;  /* 0x0000000404058981 */ /* 0x000ee8000c1e1900 */
[----:B------:R-:W3:Y:S01]  /*0870*/  @!P0 LDG.E R6, desc[UR4][R6.64] ;  /* 0x0000000406068981 */ /* 0x000ee2000c1e1900 */
[----:B----4-:R-:W-:-:S04]  /*0880*/  @P1 FFMA R11, R11, R14, R24 ;  /* 0x0000000e0b0b1223 */ /* 0x010fc80000000018 */
[----:B--2---:R-:W-:-:S04]  /*0890*/  @P1 FFMA R24, R2, R12, R11 ;  /* 0x0000000c02181223 */ /* 0x004fc8000000000b */
[----:B---3--:R-:W-:-:S07]  /*08a0*/  @!P0 FFMA R24, R5, R6, R24 ;  /* 0x0000000605188223 */ /* 0x008fce0000000018 */
.L_x_3:
[----:B------:R-:W0:Y:S01]  /*08b0*/  LDC.64 R2, c[0x0][0x390] ;  /* 0x0000e400ff027b82 */ /* 0x000e220000000a00 */
[----:B------:R-:W-:-:S04]  /*08c0*/  IMAD R17, R0, R17, R16 ;  /* 0x0000001100117224 */ /* 0x000fc800078e0210 */
[----:B0-----:R-:W-:-:S05]  /*08d0*/  IMAD.WIDE R2, R17, 0x4, R2 ;  /* 0x0000000411027825 */ /* 0x001fca00078e0202 */
[----:B------:R-:W-:Y:S01]  /*08e0*/  STG.E desc[UR4][R2.64], R24 ;  /* 0x0000001802007986 */ /* 0x000fe2000c101904 */
[----:B------:R-:W-:Y:S05]  /*08f0*/  EXIT ;  /* 0x000000000000794d */ /* 0x000fea0003800000 */
.L_x_7:
        /* <DEDUP_REMOVED lines=16> */
.L_x_9:


//--------------------- .nv.shared._Z18multiplicateMatrixPfS_S_iii --------------------------
	.section	.nv.shared._Z18multiplicateMatrixPfS_S_iii,"aw",@nobits
	.sectionflags	@""
	.align	4
.nv.shared._Z18multiplicateMatrixPfS_S_iii:
	.zero		3072


//--------------------- .nv.shared.reserved.0     --------------------------
	.section	.nv.shared.reserved.0,"aw",@nobits
	.weak		__nv_reservedSMEM_offset_0_alias
	.size		__nv_reservedSMEM_offset_0_alias, 0, 64
	.other		__nv_reservedSMEM_offset_0_alias,@"STO_CUDA_RESERVED_SHARED STV_DEFAULT"
__nv_reservedSMEM_offset_0_alias:
	.zero		0
	.zero		64


//--------------------- .nv.constant0._Z18multiplicateMatrixPfS_S_iii --------------------------
	.section	.nv.constant0._Z18multiplicateMatrixPfS_S_iii,"a",@progbits
	.sectionflags	@""
	.align	4
.nv.constant0._Z18multiplicateMatrixPfS_S_iii:
	.zero		932


//--------------------- .nv.constant0._Z21multiplicateMatrixOriPfS_S_iii --------------------------
	.section	.nv.constant0._Z21multiplicateMatrixOriPfS_S_iii,"a",@progbits
	.sectionflags	@""
	.align	4
.nv.constant0._Z21multiplicateMatrixOriPfS_S_iii:
	.zero		932


//--------------------- SYMBOLS --------------------------

	.type		.nv.reservedSmem.offset0,@object
	.size		.nv.reservedSmem.offset0,0x4
	.type		.nv.reservedSmem.cap,@object
	.size		.nv.reservedSmem.cap,0x4
